//
// Generated by NVIDIA NVVM Compiler
//
// Compiler Build ID: CL-36424714
// Cuda compilation tools, release 13.0, V13.0.88
// Based on NVVM 20.0.0
//

.version 9.0
.target sm_100
.address_size 64

	// .globl	_Z12index_kernelPii
.extern .func  (.param .b32 func_retval0) vprintf
(
	.param .b64 vprintf_param_0,
	.param .b64 vprintf_param_1
)
;
.global .align 1 .b8 $str[4] = {37, 100, 10};

.visible .entry _Z12index_kernelPii(
	.param .u64 .ptr .align 1 _Z12index_kernelPii_param_0,
	.param .u32 _Z12index_kernelPii_param_1
)
{
	.local .align 8 .b8 	__local_depot0[8];
	.reg .b64 	%SP;
	.reg .b64 	%SPL;
	.reg .b32 	%r<19>;
	.reg .b64 	%rd<5>;

	mov.u64 	%SPL, __local_depot0;
	cvta.local.u64 	%SP, %SPL;
	add.u64 	%rd1, %SP, 0;
	add.u64 	%rd2, %SPL, 0;
	mov.u32 	%r1, %ctaid.x;
	mov.u32 	%r2, %ctaid.y;
	mov.u32 	%r3, %nctaid.x;
	mov.u32 	%r4, %nctaid.y;
	mov.u32 	%r5, %ctaid.z;
	mad.lo.s32 	%r6, %r5, %r4, %r2;
	mad.lo.s32 	%r7, %r6, %r3, %r1;
	mov.u32 	%r8, %ntid.x;
	mov.u32 	%r9, %ntid.y;
	mov.u32 	%r10, %ntid.z;
	mov.u32 	%r11, %tid.z;
	mov.u32 	%r12, %tid.y;
	mov.u32 	%r13, %tid.x;
	mad.lo.s32 	%r14, %r7, %r10, %r11;
	mad.lo.s32 	%r15, %r14, %r9, %r12;
	mad.lo.s32 	%r16, %r15, %r8, %r13;
	st.local.u32 	[%rd2], %r16;
	mov.u64 	%rd3, $str;
	cvta.global.u64 	%rd4, %rd3;
	{ // callseq 0, 0
	.param .b64 param0;
	st.param.b64 	[param0], %rd4;
	.param .b64 param1;
	st.param.b64 	[param1], %rd1;
	.param .b32 retval0;
	call.uni (retval0), 
	vprintf, 
	(
	param0, 
	param1
	);
	ld.param.b32 	%r17, [retval0];
	} // callseq 0
	ret;

}


// ===== COMPILED SASS (sm_100) =====

	.target	sm_100

	.elftype	@"ET_EXEC"


//--------------------- .note.nv.tkinfo           --------------------------
	.section	.note.nv.tkinfo,"",@"SHT_NOTE"
	.sectionflags	@"SHF_NOTE_NV_TKINFO"
	.tkinfo
        /*0018*/ 	.word	0x00000002
        /*0030*/ 	.string	""
        /*0030*/ 	.string	"ptxas"
        /*0030*/ 	.string	"Cuda compilation tools, release 13.0, V13.0.88"
        /*0030*/ 	.string	"Build cuda_13.0.r13.0/compiler.36424714_0"
        /*0030*/ 	.string	"-arch sm_100 -m 64 "



//--------------------- .note.nv.cuinfo           --------------------------
	.section	.note.nv.cuinfo,"",@"SHT_NOTE"
	.sectionflags	@"SHF_NOTE_NV_CUINFO"
        /*0018*/ 	.short	0x0002
        /*001a*/ 	.short	0x0064
        /*001c*/ 	.short	0x0082
	.zero		2


//--------------------- .nv.info                  --------------------------
	.section	.nv.info,"",@"SHT_CUDA_INFO"
	.align	4


	//----- nvinfo : EIATTR_REGCOUNT
	.align		4
        /*0000*/ 	.byte	0x04, 0x2f
        /*0002*/ 	.short	(.L_2 - .L_1)
	.align		4
.L_1:
        /*0004*/ 	.word	index@(_Z12index_kernelPii)
        /*0008*/ 	.word	0x00000018


	//----- nvinfo : EIATTR_FRAME_SIZE
	.align		4
.L_2:
        /*000c*/ 	.byte	0x04, 0x11
        /*000e*/ 	.short	(.L_4 - .L_3)
	.align		4
.L_3:
        /*0010*/ 	.word	index@(_Z12index_kernelPii)
        /*0014*/ 	.word	0x00000008


	//----- nvinfo : EIATTR_MIN_STACK_SIZE
	.align		4
.L_4:
        /*0018*/ 	.byte	0x04, 0x12
        /*001a*/ 	.short	(.L_6 - .L_5)
	.align		4
.L_5:
        /*001c*/ 	.word	index@(_Z12index_kernelPii)
        /*0020*/ 	.word	0x00000008
.L_6:


//--------------------- .nv.compat                --------------------------
	.section	.nv.compat,"",@"SHT_CUDA_COMPAT_INFO"
	.align	4
        /*0000*/ 	.byte	0x02, 0x09, 0x00, 0x00, 0x02, 0x02, 0x01, 0x00, 0x02, 0x05, 0x05, 0x00, 0x03, 0x07, 0x01, 0x01
        /*0010*/ 	.byte	0x02, 0x03, 0x00, 0x00, 0x02, 0x06, 0x01, 0x00, 0x04, 0x0b, 0x08, 0x00, 0x09, 0x00, 0x00, 0x00
        /*0020*/ 	.byte	0x00, 0x00, 0x00, 0x00


//--------------------- .nv.info._Z12index_kernelPii --------------------------
	.section	.nv.info._Z12index_kernelPii,"",@"SHT_CUDA_INFO"
	.sectionflags	@""
	.align	4


	//----- nvinfo : EIATTR_CUDA_API_VERSION
	.align		4
        /*0000*/ 	.byte	0x04, 0x37
        /*0002*/ 	.short	(.L_8 - .L_7)
.L_7:
        /*0004*/ 	.word	0x00000082


	//----- nvinfo : EIATTR_KPARAM_INFO
	.align		4
.L_8:
        /*0008*/ 	.byte	0x04, 0x17
        /*000a*/ 	.short	(.L_10 - .L_9)
.L_9:
        /*000c*/ 	.word	0x00000000
        /*0010*/ 	.short	0x0001
        /*0012*/ 	.short	0x0008
        /*0014*/ 	.byte	0x00, 0xf0, 0x11, 0x00


	//----- nvinfo : EIATTR_KPARAM_INFO
	.align		4
.L_10:
        /*0018*/ 	.byte	0x04, 0x17
        /*001a*/ 	.short	(.L_12 - .L_11)
.L_11:
        /*001c*/ 	.word	0x00000000
        /*0020*/ 	.short	0x0000
        /*0022*/ 	.short	0x0000
        /*0024*/ 	.byte	0x00, 0xf5, 0x21, 0x00


	//----- nvinfo : EIATTR_SPARSE_MMA_MASK
	.align		4
.L_12:
        /*0028*/ 	.byte	0x03, 0x50
        /*002a*/ 	.short	0x0000


	//----- nvinfo : EIATTR_MAXREG_COUNT
	.align		4
        /*002c*/ 	.byte	0x03, 0x1b
        /*002e*/ 	.short	0x00ff


	//----- nvinfo : EIATTR_EXTERNS
	.align		4
        /*0030*/ 	.byte	0x04, 0x0f
        /*0032*/ 	.short	(.L_14 - .L_13)


	//   ....[0]....
	.align		4
.L_13:
        /*0034*/ 	.word	index@(vprintf)


	//----- nvinfo : EIATTR_MERCURY_ISA_VERSION
	.align		4
.L_14:
        /*0038*/ 	.byte	0x03, 0x5f
        /*003a*/ 	.short	0x0101


	//----- nvinfo : EIATTR_VRC_CTA_INIT_COUNT
	.align		4
        /*003c*/ 	.byte	0x02, 0x4a
	.zero		1
	.zero		1


	//----- nvinfo : EIATTR_SYSCALL_OFFSETS
	.align		4
        /*0040*/ 	.byte	0x04, 0x46
        /*0042*/ 	.short	(.L_16 - .L_15)


	//   ....[0]....
.L_15:
        /*0044*/ 	.word	0x000001d0


	//----- nvinfo : EIATTR_EXIT_INSTR_OFFSETS
	.align		4
.L_16:
        /*0048*/ 	.byte	0x04, 0x1c
        /*004a*/ 	.short	(.L_18 - .L_17)


	//   ....[0]....
.L_17:
        /*004c*/ 	.word	0x000001e0


	//----- nvinfo : EIATTR_CBANK_PARAM_SIZE
	.align		4
.L_18:
        /*0050*/ 	.byte	0x03, 0x19
        /*0052*/ 	.short	0x000c


	//----- nvinfo : EIATTR_PARAM_CBANK
	.align		4
        /*0054*/ 	.byte	0x04, 0x0a
        /*0056*/ 	.short	(.L_20 - .L_19)
	.align		4
.L_19:
        /*0058*/ 	.word	index@(.nv.constant0._Z12index_kernelPii)
        /*005c*/ 	.short	0x0380
        /*005e*/ 	.short	0x000c


	//----- nvinfo : EIATTR_SW_WAR
	.align		4
.L_20:
        /*0060*/ 	.byte	0x04, 0x36
        /*0062*/ 	.short	(.L_22 - .L_21)
.L_21:
        /*0064*/ 	.word	0x00000008
.L_22:


//--------------------- .nv.callgraph             --------------------------
	.section	.nv.callgraph,"",@"SHT_CUDA_CALLGRAPH"
	.align	4
	.sectionentsize	8
	.align		4
        /*0000*/ 	.word	0x00000000
	.align		4
        /*0004*/ 	.word	0xffffffff
	.align		4
        /*0008*/ 	.word	index@(_Z12index_kernelPii)
	.align		4
        /*000c*/ 	.word	index@(vprintf)
	.align		4
        /*0010*/ 	.word	0x00000000
	.align		4
        /*0014*/ 	.word	0xfffffffe
	.align		4
        /*0018*/ 	.word	0x00000000
	.align		4
        /*001c*/ 	.word	0xfffffffd
	.align		4
        /*0020*/ 	.word	0x00000000
	.align		4
        /*0024*/ 	.word	0xfffffffc


//--------------------- .nv.constant4             --------------------------
	.section	.nv.constant4,"a",@progbits
	.align	8
	.align		8
.nv.constant4:
        /*0000*/ 	.dword	vprintf
	.align		8
        /*0008*/ 	.dword	$str


//--------------------- .text._Z12index_kernelPii --------------------------
	.section	.text._Z12index_kernelPii,"ax",@progbits
	.align	128
        .global         _Z12index_kernelPii
        .type           _Z12index_kernelPii,@function
        .size           _Z12index_kernelPii,(.L_x_2 - _Z12index_kernelPii)
        .other          _Z12index_kernelPii,@"STO_CUDA_ENTRY STV_DEFAULT"
_Z12index_kernelPii:
.text._Z12index_kernelPii:
[----:B------:R-:W0:Y:S08]  /*0000*/  LDC R1, c[0x0][0x37c] ;  /* 0x0000df00ff017b82 */ /* 0x000e300000000800 */
[----:B------:R-:W-:Y:S01]  /*0010*/  S2UR UR4, SR_CTAID.Y ;  /* 0x00000000000479c3 */ /* 0x000fe20000002600 */
[----:B------:R-:W1:Y:S01]  /*0020*/  S2R R3, SR_TID.Z ;  /* 0x0000000000037919 */ /* 0x000e620000002300 */
[----:B------:R-:W2:Y:S01]  /*0030*/  LDCU UR9, c[0x0][0x2fc] ;  /* 0x00005f80ff0977ac */ /* 0x000ea20008000800 */
[----:B------:R-:W-:Y:S01]  /*0040*/  MOV R2, 0x0 ;  /* 0x0000000000027802 */ /* 0x000fe20000000f00 */
[----:B0-----:R-:W-:Y:S01]  /*0050*/  VIADD R1, R1, 0xfffffff8 ;  /* 0xfffffff801017836 */ /* 0x001fe20000000000 */
[----:B------:R-:W0:Y:S01]  /*0060*/  S2R R5, SR_TID.Y ;  /* 0x0000000000057919 */ /* 0x000e220000002200 */
[----:B------:R-:W3:Y:S02]  /*0070*/  LDCU UR6, c[0x0][0x370] ;  /* 0x00006e00ff0677ac */ /* 0x000ee40008000800 */
[----:B------:R-:W4:Y:S01]  /*0080*/  S2UR UR8, SR_CTAID.Z ;  /* 0x00000000000879c3 */ /* 0x000f220000002700 */
[----:B------:R-:W5:Y:S01]  /*0090*/  S2R R7, SR_TID.X ;  /* 0x0000000000077919 */ /* 0x000f620000002100 */
[----:B------:R-:W4:Y:S01]  /*00a0*/  LDCU UR7, c[0x0][0x374] ;  /* 0x00006e80ff0777ac */ /* 0x000f220008000800 */
[----:B------:R-:W5:Y:S05]  /*00b0*/  LDCU UR10, c[0x0][0x360] ;  /* 0x00006c00ff0a77ac */ /* 0x000f6a0008000800 */
[----:B------:R-:W3:Y:S01]  /*00c0*/  S2UR UR5, SR_CTAID.X ;  /* 0x00000000000579c3 */ /* 0x000ee20000002500 */
[----:B------:R-:W0:Y:S07]  /*00d0*/  LDCU UR11, c[0x0][0x364] ;  /* 0x00006c80ff0b77ac */ /* 0x000e2e0008000800 */
[----:B------:R-:W1:Y:S01]  /*00e0*/  LDC R0, c[0x0][0x368] ;  /* 0x0000da00ff007b82 */ /* 0x000e620000000800 */
[----:B----4-:R-:W-:-:S04]  /*00f0*/  UIMAD UR4, UR7, UR8, UR4 ;  /* 0x00000008070472a4 */ /* 0x010fc8000f8e0204 */
[----:B---3--:R-:W-:Y:S01]  /*0100*/  UIMAD UR4, UR4, UR6, UR5 ;  /* 0x00000006040472a4 */ /* 0x008fe2000f8e0205 */
[----:B------:R-:W3:Y:S05]  /*0110*/  LDCU.64 UR6, c[0x4][0x8] ;  /* 0x01000100ff0677ac */ /* 0x000eea0008000a00 */
[----:B-1----:R-:W-:Y:S02]  /*0120*/  IMAD R0, R0, UR4, R3 ;  /* 0x0000000400007c24 */ /* 0x002fe4000f8e0203 */
[----:B------:R-:W1:Y:S03]  /*0130*/  LDC.64 R2, c[0x4][R2] ;  /* 0x0100000002027b82 */ /* 0x000e660000000a00 */
[----:B------:R-:W4:Y:S01]  /*0140*/  LDCU UR4, c[0x0][0x2f8] ;  /* 0x00005f00ff0477ac */ /* 0x000f220008000800 */
[----:B0-----:R-:W-:-:S04]  /*0150*/  IMAD R0, R0, UR11, R5 ;  /* 0x0000000b00007c24 */ /* 0x001fc8000f8e0205 */
[----:B-----5:R-:W-:Y:S02]  /*0160*/  IMAD R0, R0, UR10, R7 ;  /* 0x0000000a00007c24 */ /* 0x020fe4000f8e0207 */
[----:B---3--:R-:W-:-:S03]  /*0170*/  IMAD.U32 R4, RZ, RZ, UR6 ;  /* 0x00000006ff047e24 */ /* 0x008fc6000f8e00ff */
[----:B------:R0:W-:Y:S01]  /*0180*/  STL [R1], R0 ;  /* 0x0000000001007387 */ /* 0x0001e20000100800 */
[----:B------:R-:W-:Y:S02]  /*0190*/  MOV R5, UR7 ;  /* 0x0000000700057c02 */ /* 0x000fe40008000f00 */
[----:B----4-:R-:W-:-:S04]  /*01a0*/  IADD3 R6, P0, PT, R1, UR4, RZ ;  /* 0x0000000401067c10 */ /* 0x010fc8000ff1e0ff */
[----:B0-2---:R-:W-:-:S09]  /*01b0*/  IADD3.X R7, PT, PT, RZ, UR9, RZ, P0, !PT ;  /* 0x00000009ff077c10 */ /* 0x005fd200087fe4ff */
[----:B------:R-:W-:-:S07]  /*01c0*/  LEPC R20, `(.L_x_0) ;  /* 0x000000001014794e */ /* 0x000fce0000000000 */
[----:B-1----:R-:W-:Y:S05]  /*01d0*/  CALL.ABS.NOINC R2 ;  /* 0x0000000002007343 */ /* 0x002fea0003c00000 */
.L_x_0:
[----:B------:R-:W-:Y:S05]  /*01e0*/  EXIT ;  /* 0x000000000000794d */ /* 0x000fea0003800000 */
.L_x_1:
[----:B------:R-:W-:-:S00]  /*01f0*/  BRA `(.L_x_1) ;  /* 0xfffffffc00fc7947 */ /* 0x000fc0000383ffff */
[----:B------:R-:W-:-:S00]  /*0200*/  NOP ;  /* 0x0000000000007918 */ /* 0x000fc00000000000 */
[----:B------:R-:W-:-:S00]  /*0210*/  NOP ;  /* 0x0000000000007918 */ /* 0x000fc00000000000 */
[----:B------:R-:W-:-:S00]  /*0220*/  NOP ;  /* 0x0000000000007918 */ /* 0x000fc00000000000 */
[----:B------:R-:W-:-:S00]  /*0230*/  NOP ;  /* 0x0000000000007918 */ /* 0x000fc00000000000 */
[----:B------:R-:W-:-:S00]  /*0240*/  NOP ;  /* 0x0000000000007918 */ /* 0x000fc00000000000 */
[----:B------:R-:W-:-:S00]  /*0250*/  NOP ;  /* 0x0000000000007918 */ /* 0x000fc00000000000 */
[----:B------:R-:W-:-:S00]  /*0260*/  NOP ;  /* 0x0000000000007918 */ /* 0x000fc00000000000 */
[----:B------:R-:W-:-:S00]  /*0270*/  NOP ;  /* 0x0000000000007918 */ /* 0x000fc00000000000 */
.L_x_2:


//--------------------- .nv.global.init           --------------------------
	.section	.nv.global.init,"aw",@progbits
.nv.global.init:
	.type		$str,@object
	.size		$str,(.L_0 - $str)
$str:
        /*0000*/ 	.byte	0x25, 0x64, 0x0a, 0x00
.L_0:


//--------------------- .nv.shared.reserved.0     --------------------------
	.section	.nv.shared.reserved.0,"aw",@nobits
	.weak		__nv_reservedSMEM_offset_0_alias
	.size		__nv_reservedSMEM_offset_0_alias, 0, 64
	.other		__nv_reservedSMEM_offset_0_alias,@"STO_CUDA_RESERVED_SHARED STV_DEFAULT"
__nv_reservedSMEM_offset_0_alias:
	.zero		0
	.zero		64


//--------------------- .nv.constant0._Z12index_kernelPii --------------------------
	.section	.nv.constant0._Z12index_kernelPii,"a",@progbits
	.sectionflags	@""
	.align	4
.nv.constant0._Z12index_kernelPii:
	.zero		908


//--------------------- SYMBOLS --------------------------

	.type		.nv.reservedSmem.offset0,@object
	.size		.nv.reservedSmem.offset0,0x4
	.type		vprintf,@function
